//
// Generated by NVIDIA NVVM Compiler
//
// Compiler Build ID: CL-36424714
// Cuda compilation tools, release 13.0, V13.0.88
// Based on NVVM 20.0.0
//

.version 9.0
.target sm_100
.address_size 64

	// .globl	_Z12mutex_kernelP9gpu_mutexPi
.extern .func  (.param .b32 func_retval0) vprintf
(
	.param .b64 vprintf_param_0,
	.param .b64 vprintf_param_1
)
;
.global .align 1 .b8 $str[3] = {37, 100};
.global .align 1 .b8 $str$1[4] = {37, 100, 10};

.visible .entry _Z12mutex_kernelP9gpu_mutexPi(
	.param .u64 .ptr .align 1 _Z12mutex_kernelP9gpu_mutexPi_param_0,
	.param .u64 .ptr .align 1 _Z12mutex_kernelP9gpu_mutexPi_param_1
)
{
	.local .align 8 .b8 	__local_depot0[16];
	.reg .b64 	%SP;
	.reg .b64 	%SPL;
	.reg .pred 	%p<4>;
	.reg .b32 	%r<16>;
	.reg .b64 	%rd<17>;

	mov.u64 	%SPL, __local_depot0;
	cvta.local.u64 	%SP, %SPL;
	ld.param.u64 	%rd4, [_Z12mutex_kernelP9gpu_mutexPi_param_0];
	ld.param.u64 	%rd3, [_Z12mutex_kernelP9gpu_mutexPi_param_1];
	cvta.to.global.u64 	%rd1, %rd4;
	ld.global.u64 	%rd5, [%rd1];
	atom.relaxed.cas.b32 	%r3, [%rd5], 0, 1;
	setp.eq.s32 	%p1, %r3, 0;
	@%p1 bra 	$L__BB0_5;
	add.u64 	%rd6, %SP, 0;
	add.u64 	%rd2, %SPL, 0;
	mov.b32 	%r15, 0;
	mov.u64 	%rd7, $str;
$L__BB0_2:
	add.s32 	%r2, %r15, 1;
	mad.lo.s32 	%r5, %r15, -858993459, -858993459;
	shf.l.wrap.b32 	%r6, %r5, %r5, 31;
	setp.gt.u32 	%p2, %r6, 429496729;
	@%p2 bra 	$L__BB0_4;
	st.local.u32 	[%rd2], %r2;
	cvta.global.u64 	%rd8, %rd7;
	{ // callseq 0, 0
	.param .b64 param0;
	st.param.b64 	[param0], %rd8;
	.param .b64 param1;
	st.param.b64 	[param1], %rd6;
	.param .b32 retval0;
	call.uni (retval0), 
	vprintf, 
	(
	param0, 
	param1
	);
	ld.param.b32 	%r7, [retval0];
	} // callseq 0
$L__BB0_4:
	ld.global.u64 	%rd10, [%rd1];
	atom.relaxed.cas.b32 	%r9, [%rd10], 0, 1;
	setp.ne.s32 	%p3, %r9, 0;
	mov.u32 	%r15, %r2;
	@%p3 bra 	$L__BB0_2;
$L__BB0_5:
	add.u64 	%rd11, %SP, 8;
	add.u64 	%rd12, %SPL, 8;
	cvta.to.global.u64 	%rd13, %rd3;
	ld.global.u32 	%r10, [%rd13];
	add.s32 	%r11, %r10, 1;
	st.global.u32 	[%rd13], %r11;
	st.local.u32 	[%rd12], %r11;
	mov.u64 	%rd14, $str$1;
	cvta.global.u64 	%rd15, %rd14;
	{ // callseq 1, 0
	.param .b64 param0;
	st.param.b64 	[param0], %rd15;
	.param .b64 param1;
	st.param.b64 	[param1], %rd11;
	.param .b32 retval0;
	call.uni (retval0), 
	vprintf, 
	(
	param0, 
	param1
	);
	ld.param.b32 	%r12, [retval0];
	} // callseq 1
	ld.global.u64 	%rd16, [%rd1];
	atom.exch.b32 	%r14, [%rd16], 0;
	ret;

}


// ===== COMPILED SASS (sm_100) =====

	.target	sm_100

	.elftype	@"ET_EXEC"


//--------------------- .note.nv.tkinfo           --------------------------
	.section	.note.nv.tkinfo,"",@"SHT_NOTE"
	.sectionflags	@"SHF_NOTE_NV_TKINFO"
	.tkinfo
        /*0018*/ 	.word	0x00000002
        /*0030*/ 	.string	""
        /*0030*/ 	.string	"ptxas"
        /*0030*/ 	.string	"Cuda compilation tools, release 13.0, V13.0.88"
        /*0030*/ 	.string	"Build cuda_13.0.r13.0/compiler.36424714_0"
        /*0030*/ 	.string	"-arch sm_100 -m 64 "



//--------------------- .note.nv.cuinfo           --------------------------
	.section	.note.nv.cuinfo,"",@"SHT_NOTE"
	.sectionflags	@"SHF_NOTE_NV_CUINFO"
        /*0018*/ 	.short	0x0002
        /*001a*/ 	.short	0x0064
        /*001c*/ 	.short	0x0082
	.zero		2


//--------------------- .nv.info                  --------------------------
	.section	.nv.info,"",@"SHT_CUDA_INFO"
	.align	4


	//----- nvinfo : EIATTR_REGCOUNT
	.align		4
        /*0000*/ 	.byte	0x04, 0x2f
        /*0002*/ 	.short	(.L_3 - .L_2)
	.align		4
.L_2:
        /*0004*/ 	.word	index@(_Z12mutex_kernelP9gpu_mutexPi)
        /*0008*/ 	.word	0x00000018


	//----- nvinfo : EIATTR_FRAME_SIZE
	.align		4
.L_3:
        /*000c*/ 	.byte	0x04, 0x11
        /*000e*/ 	.short	(.L_5 - .L_4)
	.align		4
.L_4:
        /*0010*/ 	.word	index@(_Z12mutex_kernelP9gpu_mutexPi)
        /*0014*/ 	.word	0x00000010


	//----- nvinfo : EIATTR_MIN_STACK_SIZE
	.align		4
.L_5:
        /*0018*/ 	.byte	0x04, 0x12
        /*001a*/ 	.short	(.L_7 - .L_6)
	.align		4
.L_6:
        /*001c*/ 	.word	index@(_Z12mutex_kernelP9gpu_mutexPi)
        /*0020*/ 	.word	0x00000010
.L_7:


//--------------------- .nv.compat                --------------------------
	.section	.nv.compat,"",@"SHT_CUDA_COMPAT_INFO"
	.align	4
        /*0000*/ 	.byte	0x02, 0x09, 0x00, 0x00, 0x02, 0x02, 0x01, 0x00, 0x02, 0x05, 0x05, 0x00, 0x03, 0x07, 0x01, 0x01
        /*0010*/ 	.byte	0x02, 0x03, 0x00, 0x00, 0x02, 0x06, 0x01, 0x00, 0x04, 0x0b, 0x08, 0x00, 0x09, 0x00, 0x00, 0x00
        /*0020*/ 	.byte	0x00, 0x00, 0x00, 0x00


//--------------------- .nv.info._Z12mutex_kernelP9gpu_mutexPi --------------------------
	.section	.nv.info._Z12mutex_kernelP9gpu_mutexPi,"",@"SHT_CUDA_INFO"
	.sectionflags	@""
	.align	4


	//----- nvinfo : EIATTR_CUDA_API_VERSION
	.align		4
        /*0000*/ 	.byte	0x04, 0x37
        /*0002*/ 	.short	(.L_9 - .L_8)
.L_8:
        /*0004*/ 	.word	0x00000082


	//----- nvinfo : EIATTR_KPARAM_INFO
	.align		4
.L_9:
        /*0008*/ 	.byte	0x04, 0x17
        /*000a*/ 	.short	(.L_11 - .L_10)
.L_10:
        /*000c*/ 	.word	0x00000000
        /*0010*/ 	.short	0x0001
        /*0012*/ 	.short	0x0008
        /*0014*/ 	.byte	0x00, 0xf5, 0x21, 0x00


	//----- nvinfo : EIATTR_KPARAM_INFO
	.align		4
.L_11:
        /*0018*/ 	.byte	0x04, 0x17
        /*001a*/ 	.short	(.L_13 - .L_12)
.L_12:
        /*001c*/ 	.word	0x00000000
        /*0020*/ 	.short	0x0000
        /*0022*/ 	.short	0x0000
        /*0024*/ 	.byte	0x00, 0xf5, 0x21, 0x00


	//----- nvinfo : EIATTR_SPARSE_MMA_MASK
	.align		4
.L_13:
        /*0028*/ 	.byte	0x03, 0x50
        /*002a*/ 	.short	0x0000


	//----- nvinfo : EIATTR_MAXREG_COUNT
	.align		4
        /*002c*/ 	.byte	0x03, 0x1b
        /*002e*/ 	.short	0x00ff


	//----- nvinfo : EIATTR_EXTERNS
	.align		4
        /*0030*/ 	.byte	0x04, 0x0f
        /*0032*/ 	.short	(.L_15 - .L_14)


	//   ....[0]....
	.align		4
.L_14:
        /*0034*/ 	.word	index@(vprintf)


	//----- nvinfo : EIATTR_MERCURY_ISA_VERSION
	.align		4
.L_15:
        /*0038*/ 	.byte	0x03, 0x5f
        /*003a*/ 	.short	0x0101


	//----- nvinfo : EIATTR_VRC_CTA_INIT_COUNT
	.align		4
        /*003c*/ 	.byte	0x02, 0x4a
	.zero		1
	.zero		1


	//----- nvinfo : EIATTR_SYSCALL_OFFSETS
	.align		4
        /*0040*/ 	.byte	0x04, 0x46
        /*0042*/ 	.short	(.L_17 - .L_16)


	//   ....[0]....
.L_16:
        /*0044*/ 	.word	0x00000210


	//   ....[1]....
        /*0048*/ 	.word	0x00000380


	//----- nvinfo : EIATTR_EXIT_INSTR_OFFSETS
	.align		4
.L_17:
        /*004c*/ 	.byte	0x04, 0x1c
        /*004e*/ 	.short	(.L_19 - .L_18)


	//   ....[0]....
.L_18:
        /*0050*/ 	.word	0x000003c0


	//----- nvinfo : EIATTR_CRS_STACK_SIZE
	.align		4
.L_19:
        /*0054*/ 	.byte	0x04, 0x1e
        /*0056*/ 	.short	(.L_21 - .L_20)
.L_20:
        /*0058*/ 	.word	0x00000000


	//----- nvinfo : EIATTR_CBANK_PARAM_SIZE
	.align		4
.L_21:
        /*005c*/ 	.byte	0x03, 0x19
        /*005e*/ 	.short	0x0010


	//----- nvinfo : EIATTR_PARAM_CBANK
	.align		4
        /*0060*/ 	.byte	0x04, 0x0a
        /*0062*/ 	.short	(.L_23 - .L_22)
	.align		4
.L_22:
        /*0064*/ 	.word	index@(.nv.constant0._Z12mutex_kernelP9gpu_mutexPi)
        /*0068*/ 	.short	0x0380
        /*006a*/ 	.short	0x0010


	//----- nvinfo : EIATTR_SW_WAR
	.align		4
.L_23:
        /*006c*/ 	.byte	0x04, 0x36
        /*006e*/ 	.short	(.L_25 - .L_24)
.L_24:
        /*0070*/ 	.word	0x00000008
.L_25:


//--------------------- .nv.callgraph             --------------------------
	.section	.nv.callgraph,"",@"SHT_CUDA_CALLGRAPH"
	.align	4
	.sectionentsize	8
	.align		4
        /*0000*/ 	.word	0x00000000
	.align		4
        /*0004*/ 	.word	0xffffffff
	.align		4
        /*0008*/ 	.word	index@(_Z12mutex_kernelP9gpu_mutexPi)
	.align		4
        /*000c*/ 	.word	index@(vprintf)
	.align		4
        /*0010*/ 	.word	0x00000000
	.align		4
        /*0014*/ 	.word	0xfffffffe
	.align		4
        /*0018*/ 	.word	0x00000000
	.align		4
        /*001c*/ 	.word	0xfffffffd
	.align		4
        /*0020*/ 	.word	0x00000000
	.align		4
        /*0024*/ 	.word	0xfffffffc


//--------------------- .nv.constant4             --------------------------
	.section	.nv.constant4,"a",@progbits
	.align	8
	.align		8
.nv.constant4:
        /*0000*/ 	.dword	vprintf
	.align		8
        /*0008*/ 	.dword	$str
	.align		8
        /*0010*/ 	.dword	$str$1


//--------------------- .text._Z12mutex_kernelP9gpu_mutexPi --------------------------
	.section	.text._Z12mutex_kernelP9gpu_mutexPi,"ax",@progbits
	.align	128
        .global         _Z12mutex_kernelP9gpu_mutexPi
        .type           _Z12mutex_kernelP9gpu_mutexPi,@function
        .size           _Z12mutex_kernelP9gpu_mutexPi,(.L_x_7 - _Z12mutex_kernelP9gpu_mutexPi)
        .other          _Z12mutex_kernelP9gpu_mutexPi,@"STO_CUDA_ENTRY STV_DEFAULT"
_Z12mutex_kernelP9gpu_mutexPi:
.text._Z12mutex_kernelP9gpu_mutexPi:
[----:B------:R-:W0:Y:S08]  /*0000*/  LDC R1, c[0x0][0x37c] ;  /* 0x0000df00ff017b82 */ /* 0x000e300000000800 */
[----:B------:R-:W1:Y:S01]  /*0010*/  LDC.64 R4, c[0x0][0x380] ;  /* 0x0000e000ff047b82 */ /* 0x000e620000000a00 */
[----:B------:R-:W1:Y:S01]  /*0020*/  LDCU.64 UR36, c[0x0][0x358] ;  /* 0x00006b00ff2477ac */ /* 0x000e620008000a00 */
[----:B0-----:R-:W-:Y:S01]  /*0030*/  VIADD R1, R1, 0xfffffff0 ;  /* 0xfffffff001017836 */ /* 0x001fe20000000000 */
[----:B-1----:R-:W2:Y:S01]  /*0040*/  LDG.E.64 R4, desc[UR36][R4.64] ;  /* 0x0000002404047981 */ /* 0x002ea2000c1e1b00 */
[----:B------:R-:W-:-:S02]  /*0050*/  IMAD.MOV.U32 R7, RZ, RZ, 0x1 ;  /* 0x00000001ff077424 */ /* 0x000fc400078e00ff */
[----:B------:R-:W-:Y:S01]  /*0060*/  IMAD.MOV.U32 R6, RZ, RZ, RZ ;  /* 0x000000ffff067224 */ /* 0x000fe200078e00ff */
[----:B------:R-:W0:Y:S04]  /*0070*/  LDCU UR4, c[0x0][0x2f8] ;  /* 0x00005f00ff0477ac */ /* 0x000e280008000800 */
[----:B--2---:R-:W2:Y:S01]  /*0080*/  ATOM.E.CAS.STRONG.GPU PT, R0, [R4], R6, R7 ;  /* 0x000000060400738b */ /* 0x004ea200001ee107 */
[----:B------:R-:W1:Y:S01]  /*0090*/  LDCU UR5, c[0x0][0x2fc] ;  /* 0x00005f80ff0577ac */ /* 0x000e620008000800 */
[----:B0-----:R-:W-:Y:S01]  /*00a0*/  IADD3 R16, P1, PT, R1, UR4, RZ ;  /* 0x0000000401107c10 */ /* 0x001fe2000ff3e0ff */
[----:B------:R-:W-:Y:S03]  /*00b0*/  BSSY B7, `(.L_x_0) ;  /* 0x000001f000077945 */ /* 0x000fe60003800000 */
[----:B-1----:R-:W-:-:S02]  /*00c0*/  IADD3.X R2, PT, PT, RZ, UR5, RZ, P1, !PT ;  /* 0x00000005ff027c10 */ /* 0x002fc40008ffe4ff */
[----:B--2---:R-:W-:-:S13]  /*00d0*/  ISETP.NE.AND P0, PT, R0, RZ, PT ;  /* 0x000000ff0000720c */ /* 0x004fda0003f05270 */
[----:B------:R-:W-:Y:S05]  /*00e0*/  @!P0 BRA `(.L_x_1) ;  /* 0x00000000006c8947 */ /* 0x000fea0003800000 */
[----:B------:R-:W-:-:S07]  /*00f0*/  IMAD.MOV.U32 R18, RZ, RZ, RZ ;  /* 0x000000ffff127224 */ /* 0x000fce00078e00ff */
.L_x_4:
[----:B------:R-:W-:Y:S01]  /*0100*/  IMAD.MOV.U32 R3, RZ, RZ, -0x33333333 ;  /* 0xcccccccdff037424 */ /* 0x000fe200078e00ff */
[----:B------:R-:W-:Y:S05]  /*0110*/  YIELD ;  /* 0x0000000000007946 */ /* 0x000fea0003800000 */
[C---:B------:R-:W-:Y:S01]  /*0120*/  IMAD R0, R18.reuse, R3, -0x33333333 ;  /* 0xcccccccd12007424 */ /* 0x040fe200078e0203 */
[----:B------:R-:W-:Y:S01]  /*0130*/  BSSY.RECONVERGENT B6, `(.L_x_2) ;  /* 0x000000f000067945 */ /* 0x000fe20003800200 */
[----:B------:R-:W-:-:S03]  /*0140*/  IADD3 R18, PT, PT, R18, 0x1, RZ ;  /* 0x0000000112127810 */ /* 0x000fc60007ffe0ff */
[----:B------:R-:W-:-:S04]  /*0150*/  SHF.L.W.U32.HI R0, R0, 0x1f, R0 ;  /* 0x0000001f00007819 */ /* 0x000fc80000010e00 */
[----:B------:R-:W-:-:S13]  /*0160*/  ISETP.GT.U32.AND P0, PT, R0, 0x19999999, PT ;  /* 0x199999990000780c */ /* 0x000fda0003f04070 */
[----:B------:R-:W-:Y:S05]  /*0170*/  @P0 BRA `(.L_x_3) ;  /* 0x0000000000280947 */ /* 0x000fea0003800000 */
[----:B------:R-:W-:Y:S01]  /*0180*/  MOV R0, 0x0 ;  /* 0x0000000000007802 */ /* 0x000fe20000000f00 */
[----:B------:R0:W-:Y:S01]  /*0190*/  STL [R1], R18 ;  /* 0x0000001201007387 */ /* 0x0001e20000100800 */
[----:B------:R-:W1:Y:S01]  /*01a0*/  LDCU.64 UR4, c[0x4][0x8] ;  /* 0x01000100ff0477ac */ /* 0x000e620008000a00 */
[----:B------:R-:W-:Y:S01]  /*01b0*/  MOV R6, R16 ;  /* 0x0000001000067202 */ /* 0x000fe20000000f00 */
[----:B------:R0:W2:Y:S01]  /*01c0*/  LDC.64 R8, c[0x4][R0] ;  /* 0x0100000000087b82 */ /* 0x0000a20000000a00 */
[----:B------:R-:W-:Y:S02]  /*01d0*/  IMAD.MOV.U32 R7, RZ, RZ, R2 ;  /* 0x000000ffff077224 */ /* 0x000fe400078e0002 */
[----:B-1----:R-:W-:Y:S02]  /*01e0*/  IMAD.U32 R4, RZ, RZ, UR4 ;  /* 0x00000004ff047e24 */ /* 0x002fe4000f8e00ff */
[----:B0-----:R-:W-:-:S07]  /*01f0*/  IMAD.U32 R5, RZ, RZ, UR5 ;  /* 0x00000005ff057e24 */ /* 0x001fce000f8e00ff */
[----:B------:R-:W-:-:S07]  /*0200*/  LEPC R20, `(.L_x_3) ;  /* 0x000000001014794e */ /* 0x000fce0000000000 */
[----:B--2---:R-:W-:Y:S05]  /*0210*/  CALL.ABS.NOINC R8 ;  /* 0x0000000008007343 */ /* 0x004fea0003c00000 */
.L_x_3:
[----:B------:R-:W-:Y:S05]  /*0220*/  BSYNC.RECONVERGENT B6 ;  /* 0x0000000000067941 */ /* 0x000fea0003800200 */
.L_x_2:
[----:B------:R-:W0:Y:S02]  /*0230*/  LDC.64 R4, c[0x0][0x380] ;  /* 0x0000e000ff047b82 */ /* 0x000e240000000a00 */
[----:B0-----:R-:W2:Y:S01]  /*0240*/  LDG.E.64 R4, desc[UR36][R4.64] ;  /* 0x0000002404047981 */ /* 0x001ea2000c1e1b00 */
[----:B------:R-:W-:Y:S02]  /*0250*/  HFMA2 R6, -RZ, RZ, 0, 0 ;  /* 0x00000000ff067431 */ /* 0x000fe400000001ff */
[----:B------:R-:W-:-:S05]  /*0260*/  IMAD.MOV.U32 R7, RZ, RZ, 0x1 ;  /* 0x00000001ff077424 */ /* 0x000fca00078e00ff */
[----:B--2---:R-:W2:Y:S02]  /*0270*/  ATOM.E.CAS.STRONG.GPU PT, R0, [R4], R6, R7 ;  /* 0x000000060400738b */ /* 0x004ea400001ee107 */
[----:B--2---:R-:W-:-:S13]  /*0280*/  ISETP.NE.AND P0, PT, R0, RZ, PT ;  /* 0x000000ff0000720c */ /* 0x004fda0003f05270 */
[----:B------:R-:W-:Y:S05]  /*0290*/  @P0 BRA `(.L_x_4) ;  /* 0xfffffffc00980947 */ /* 0x000fea000383ffff */
.L_x_1:
[----:B------:R-:W-:Y:S05]  /*02a0*/  BSYNC B7 ;  /* 0x0000000000077941 */ /* 0x000fea0003800000 */
.L_x_0:
[----:B------:R-:W0:Y:S01]  /*02b0*/  LDC.64 R8, c[0x0][0x388] ;  /* 0x0000e200ff087b82 */ /* 0x000e220000000a00 */
[----:B------:R-:W-:Y:S01]  /*02c0*/  MOV R3, 0x0 ;  /* 0x0000000000037802 */ /* 0x000fe20000000f00 */
[----:B------:R-:W1:Y:S01]  /*02d0*/  LDCU.64 UR4, c[0x4][0x10] ;  /* 0x01000200ff0477ac */ /* 0x000e620008000a00 */
[----:B0-----:R-:W2:Y:S05]  /*02e0*/  LDG.E R0, desc[UR36][R8.64] ;  /* 0x0000002408007981 */ /* 0x001eaa000c1e1900 */
[----:B------:R0:W3:Y:S01]  /*02f0*/  LDC.64 R10, c[0x4][R3] ;  /* 0x01000000030a7b82 */ /* 0x0000e20000000a00 */
[----:B------:R-:W-:Y:S01]  /*0300*/  IADD3 R6, P0, PT, R16, 0x8, RZ ;  /* 0x0000000810067810 */ /* 0x000fe20007f1e0ff */
[----:B-1----:R-:W-:Y:S01]  /*0310*/  IMAD.U32 R4, RZ, RZ, UR4 ;  /* 0x00000004ff047e24 */ /* 0x002fe2000f8e00ff */
[----:B------:R-:W-:-:S03]  /*0320*/  MOV R5, UR5 ;  /* 0x0000000500057c02 */ /* 0x000fc60008000f00 */
[----:B------:R-:W-:Y:S02]  /*0330*/  IMAD.X R7, RZ, RZ, R2, P0 ;  /* 0x000000ffff077224 */ /* 0x000fe400000e0602 */
[----:B--2---:R-:W-:-:S05]  /*0340*/  VIADD R0, R0, 0x1 ;  /* 0x0000000100007836 */ /* 0x004fca0000000000 */
[----:B------:R0:W-:Y:S04]  /*0350*/  STG.E desc[UR36][R8.64], R0 ;  /* 0x0000000008007986 */ /* 0x0001e8000c101924 */
[----:B---3--:R0:W-:Y:S02]  /*0360*/  STL [R1+0x8], R0 ;  /* 0x0000080001007387 */ /* 0x0081e40000100800 */
[----:B------:R-:W-:-:S07]  /*0370*/  LEPC R20, `(.L_x_5) ;  /* 0x000000001014794e */ /* 0x000fce0000000000 */
[----:B0-----:R-:W-:Y:S05]  /*0380*/  CALL.ABS.NOINC R10 ;  /* 0x000000000a007343 */ /* 0x001fea0003c00000 */
.L_x_5:
[----:B------:R-:W0:Y:S02]  /*0390*/  LDC.64 R2, c[0x0][0x380] ;  /* 0x0000e000ff027b82 */ /* 0x000e240000000a00 */
[----:B0-----:R-:W2:Y:S04]  /*03a0*/  LDG.E.64 R2, desc[UR36][R2.64] ;  /* 0x0000002402027981 */ /* 0x001ea8000c1e1b00 */
[----:B--2---:R-:W-:Y:S01]  /*03b0*/  ATOM.E.EXCH.STRONG.GPU PT, RZ, desc[UR36][R2.64], RZ ;  /* 0x800000ff02ff798a */ /* 0x004fe2000c1ef124 */
[----:B------:R-:W-:Y:S05]  /*03c0*/  EXIT ;  /* 0x000000000000794d */ /* 0x000fea0003800000 */
.L_x_6:
[----:B------:R-:W-:-:S00]  /*03d0*/  BRA `(.L_x_6) ;  /* 0xfffffffc00fc7947 */ /* 0x000fc0000383ffff */
[----:B------:R-:W-:-:S00]  /*03e0*/  NOP ;  /* 0x0000000000007918 */ /* 0x000fc00000000000 */
        /* <DEDUP_REMOVED lines=9> */
.L_x_7:


//--------------------- .nv.global.init           --------------------------
	.section	.nv.global.init,"aw",@progbits
.nv.global.init:
	.type		$str,@object
	.size		$str,($str$1 - $str)
$str:
        /*0000*/ 	.byte	0x25, 0x64, 0x00
	.type		$str$1,@object
	.size		$str$1,(.L_1 - $str$1)
$str$1:
        /*0003*/ 	.byte	0x25, 0x64, 0x0a, 0x00
.L_1:


//--------------------- .nv.shared.reserved.0     --------------------------
	.section	.nv.shared.reserved.0,"aw",@nobits
	.weak		__nv_reservedSMEM_offset_0_alias
	.size		__nv_reservedSMEM_offset_0_alias, 0, 64
	.other		__nv_reservedSMEM_offset_0_alias,@"STO_CUDA_RESERVED_SHARED STV_DEFAULT"
__nv_reservedSMEM_offset_0_alias:
	.zero		0
	.zero		64


//--------------------- .nv.constant0._Z12mutex_kernelP9gpu_mutexPi --------------------------
	.section	.nv.constant0._Z12mutex_kernelP9gpu_mutexPi,"a",@progbits
	.sectionflags	@""
	.align	4
.nv.constant0._Z12mutex_kernelP9gpu_mutexPi:
	.zero		912


//--------------------- SYMBOLS --------------------------

	.type		.nv.reservedSmem.offset0,@object
	.size		.nv.reservedSmem.offset0,0x4
	.type		vprintf,@function
